	.headerflags	@"EF_CUDA_TEXMODE_UNIFIED EF_CUDA_64BIT_ADDRESS EF_CUDA_ACCELERATORS EF_CUDA_SM90 EF_CUDA_VIRTUAL_SM(EF_CUDA_SM90)"
	.elftype	@"ET_EXEC"


//--------------------- .nv.info                  --------------------------
	.section	.nv.info,"",@"SHT_CUDA_INFO"
	.align	4


	//----- nvinfo : EIATTR_REGCOUNT
	.align		4
        /*0000*/ 	.byte	0x04, 0x2f
        /*0002*/ 	.short	(.L_1 - .L_0)
	.align		4
.L_0:
        /*0004*/ 	.word	index@(triton_)
        /*0008*/ 	.word	0x0000001a


	//----- nvinfo : EIATTR_MIN_STACK_SIZE
	.align		4
.L_1:
        /*000c*/ 	.byte	0x04, 0x12
        /*000e*/ 	.short	(.L_3 - .L_2)
	.align		4
.L_2:
        /*0010*/ 	.word	index@(triton_)
        /*0014*/ 	.word	0x00000000


	//----- nvinfo : EIATTR_FRAME_SIZE
	.align		4
.L_3:
        /*0018*/ 	.byte	0x04, 0x11
        /*001a*/ 	.short	(.L_5 - .L_4)
	.align		4
.L_4:
        /*001c*/ 	.word	index@(triton_)
        /*0020*/ 	.word	0x00000000


	//----- nvinfo : EIATTR_MIN_STACK_SIZE
	.align		4
.L_5:
        /*0024*/ 	.byte	0x04, 0x12
        /*0026*/ 	.short	(.L_7 - .L_6)
	.align		4
.L_6:
        /*0028*/ 	.word	index@(triton_)
        /*002c*/ 	.word	0x00000000
.L_7:


//--------------------- .nv.info.triton_          --------------------------
	.section	.nv.info.triton_,"",@"SHT_CUDA_INFO"
	.sectionflags	@""
	.align	4


	//----- nvinfo : EIATTR_CUDA_API_VERSION
	.align		4
        /*0000*/ 	.byte	0x04, 0x37
        /*0002*/ 	.short	(.L_9 - .L_8)
.L_8:
        /*0004*/ 	.word	0x0000007c


	//----- nvinfo : EIATTR_KPARAM_INFO
	.align		4
.L_9:
        /*0008*/ 	.byte	0x04, 0x17
        /*000a*/ 	.short	(.L_11 - .L_10)
.L_10:
        /*000c*/ 	.word	0x00000000
        /*0010*/ 	.short	0x0002
        /*0012*/ 	.short	0x0010
        /*0014*/ 	.byte	0x00, 0xf0, 0x11, 0x00


	//----- nvinfo : EIATTR_KPARAM_INFO
	.align		4
.L_11:
        /*0018*/ 	.byte	0x04, 0x17
        /*001a*/ 	.short	(.L_13 - .L_12)
.L_12:
        /*001c*/ 	.word	0x00000000
        /*0020*/ 	.short	0x0001
        /*0022*/ 	.short	0x0008
        /*0024*/ 	.byte	0x00, 0xf0, 0x21, 0x00


	//----- nvinfo : EIATTR_KPARAM_INFO
	.align		4
.L_13:
        /*0028*/ 	.byte	0x04, 0x17
        /*002a*/ 	.short	(.L_15 - .L_14)
.L_14:
        /*002c*/ 	.word	0x00000000
        /*0030*/ 	.short	0x0000
        /*0032*/ 	.short	0x0000
        /*0034*/ 	.byte	0x00, 0xf0, 0x21, 0x00


	//----- nvinfo : EIATTR_SPARSE_MMA_MASK
	.align		4
.L_15:
        /*0038*/ 	.byte	0x03, 0x50
        /*003a*/ 	.short	0x0000


	//----- nvinfo : EIATTR_MAXREG_COUNT
	.align		4
        /*003c*/ 	.byte	0x03, 0x1b
        /*003e*/ 	.short	0x00ff


	//----- nvinfo : EIATTR_EXIT_INSTR_OFFSETS
	.align		4
        /*0040*/ 	.byte	0x04, 0x1c
        /*0042*/ 	.short	(.L_17 - .L_16)


	//   ....[0]....
.L_16:
        /*0044*/ 	.word	0x00000360


	//   ....[1]....
        /*0048*/ 	.word	0x00000380


	//----- nvinfo : EIATTR_MAX_THREADS
	.align		4
.L_17:
        /*004c*/ 	.byte	0x04, 0x05
        /*004e*/ 	.short	(.L_19 - .L_18)
.L_18:
        /*0050*/ 	.word	0x00000080
        /*0054*/ 	.word	0x00000001
        /*0058*/ 	.word	0x00000001


	//----- nvinfo : EIATTR_CBANK_PARAM_SIZE
	.align		4
.L_19:
        /*005c*/ 	.byte	0x03, 0x19
        /*005e*/ 	.short	0x0014


	//----- nvinfo : EIATTR_PARAM_CBANK
	.align		4
        /*0060*/ 	.byte	0x04, 0x0a
        /*0062*/ 	.short	(.L_21 - .L_20)
	.align		4
.L_20:
        /*0064*/ 	.word	index@(.nv.constant0.triton_)
        /*0068*/ 	.short	0x0210
        /*006a*/ 	.short	0x0014


	//----- nvinfo : EIATTR_SW_WAR
	.align		4
.L_21:
        /*006c*/ 	.byte	0x04, 0x36
        /*006e*/ 	.short	(.L_23 - .L_22)
.L_22:
        /*0070*/ 	.word	0x00000008
.L_23:


//--------------------- .nv.callgraph             --------------------------
	.section	.nv.callgraph,"",@"SHT_CUDA_CALLGRAPH"
	.align	4
	.sectionentsize	8
	.align		4
        /*0000*/ 	.word	0x00000000
	.align		4
        /*0004*/ 	.word	0xffffffff
	.align		4
        /*0008*/ 	.word	0x00000000
	.align		4
        /*000c*/ 	.word	0xfffffffe
	.align		4
        /*0010*/ 	.word	0x00000000
	.align		4
        /*0014*/ 	.word	0xfffffffd
	.align		4
        /*0018*/ 	.word	0x00000000
	.align		4
        /*001c*/ 	.word	0xfffffffc


//--------------------- .text.triton_             --------------------------
	.section	.text.triton_,"ax",@progbits
	.align	128
        .global         triton_
        .type           triton_,@function
        .size           triton_,(.L_x_1 - triton_)
        .other          triton_,@"STO_CUDA_ENTRY STV_DEFAULT"
triton_:
.text.triton_:
[----:B------:R-:W0:Y:S02]  /*0000*/  LDC R1, c[0x0][0x28] ;  /* 0x00000a00ff017b82 */ /* 0x000e240000000800 */
[----:B------:R-:W1:Y:S01]  /*0010*/  S2R R0, SR_TID.X ;  /* 0x0000000000007919 */ /* 0x000e620000002100 */
[----:B------:R-:W2:Y:S01]  /*0020*/  LDC.64 R2, c[0x0][0x210] ;  /* 0x00008400ff027b82 */ /* 0x000ea20000000a00 */
[----:B------:R-:W-:Y:S01]  /*0030*/  ULDC UR6, c[0x0][0x220] ;  /* 0x0000880000067ab9 */ /* 0x000fe20000000800 */
[----:B------:R-:W-:Y:S01]  /*0040*/  HFMA2.MMA R9, -RZ, RZ, 0, 0 ;  /* 0x00000000ff097435 */ /* 0x000fe200000001ff */
[----:B------:R-:W3:Y:S01]  /*0050*/  S2R R7, SR_CTAID.X ;  /* 0x0000000000077919 */ /* 0x000ee20000002500 */
[----:B------:R-:W-:Y:S01]  /*0060*/  ULDC.64 UR4, c[0x0][0x208] ;  /* 0x0000820000047ab9 */ /* 0x000fe20000000a00 */
[----:B------:R-:W-:Y:S01]  /*0070*/  IMAD.MOV.U32 R11, RZ, RZ, RZ ;  /* 0x000000ffff0b7224 */ /* 0x000fe200078e00ff */
[----:B------:R-:W-:Y:S01]  /*0080*/  MOV R17, RZ ;  /* 0x000000ff00117202 */ /* 0x000fe20000000f00 */
[----:B------:R-:W-:Y:S01]  /*0090*/  IMAD.MOV.U32 R13, RZ, RZ, RZ ;  /* 0x000000ffff0d7224 */ /* 0x000fe200078e00ff */
[----:B------:R-:W-:Y:S01]  /*00a0*/  HFMA2.MMA R23, -RZ, RZ, 0, 0 ;  /* 0x00000000ff177435 */ /* 0x000fe200000001ff */
[----:B------:R-:W-:-:S02]  /*00b0*/  IMAD.MOV.U32 R15, RZ, RZ, RZ ;  /* 0x000000ffff0f7224 */ /* 0x000fc400078e00ff */
[----:B------:R-:W-:Y:S02]  /*00c0*/  IMAD.MOV.U32 R19, RZ, RZ, RZ ;  /* 0x000000ffff137224 */ /* 0x000fe400078e00ff */
[----:B------:R-:W-:Y:S02]  /*00d0*/  IMAD.MOV.U32 R21, RZ, RZ, RZ ;  /* 0x000000ffff157224 */ /* 0x000fe400078e00ff */
[----:B-1----:R-:W-:-:S05]  /*00e0*/  IMAD.SHL.U32 R0, R0, 0x4, RZ ;  /* 0x0000000400007824 */ /* 0x002fca00078e00ff */
[----:B------:R-:W-:-:S05]  /*00f0*/  LOP3.LUT R0, R0, 0x1fc, RZ, 0xc0, !PT ;  /* 0x000001fc00007812 */ /* 0x000fca00078ec0ff */
[----:B---3--:R-:W-:-:S04]  /*0100*/  IMAD R7, R7, 0x400, R0 ;  /* 0x0000040007077824 */ /* 0x008fc800078e0200 */
[C---:B------:R-:W-:Y:S01]  /*0110*/  VIADD R0, R7.reuse, 0x1 ;  /* 0x0000000107007836 */ /* 0x040fe20000000000 */
[C---:B------:R-:W-:Y:S01]  /*0120*/  ISETP.GE.AND P6, PT, R7.reuse, UR6, PT ;  /* 0x0000000607007c0c */ /* 0x040fe2000bfc6270 */
[C---:B------:R-:W-:Y:S02]  /*0130*/  VIADD R4, R7.reuse, 0x2 ;  /* 0x0000000207047836 */ /* 0x040fe40000000000 */
[C---:B--2---:R-:W-:Y:S01]  /*0140*/  IMAD.WIDE R2, R7.reuse, 0x8, R2 ;  /* 0x0000000807027825 */ /* 0x044fe200078e0202 */
[----:B------:R-:W-:Y:S02]  /*0150*/  ISETP.GE.AND P0, PT, R0, UR6, PT ;  /* 0x0000000600007c0c */ /* 0x000fe4000bf06270 */
[----:B------:R-:W-:Y:S01]  /*0160*/  IADD3 R0, R7, 0x3, RZ ;  /* 0x0000000307007810 */ /* 0x000fe20007ffe0ff */
[C---:B------:R-:W-:Y:S01]  /*0170*/  VIADD R5, R7.reuse, 0x201 ;  /* 0x0000020107057836 */ /* 0x040fe20000000000 */
[----:B------:R-:W-:Y:S01]  /*0180*/  ISETP.GE.AND P4, PT, R4, UR6, PT ;  /* 0x0000000604007c0c */ /* 0x000fe2000bf86270 */
[C---:B------:R-:W-:Y:S01]  /*0190*/  VIADD R4, R7.reuse, 0x200 ;  /* 0x0000020007047836 */ /* 0x040fe20000000000 */
[----:B------:R-:W-:Y:S01]  /*01a0*/  ISETP.GE.AND P3, PT, R0, UR6, PT ;  /* 0x0000000600007c0c */ /* 0x000fe2000bf66270 */
[----:B------:R-:W-:Y:S01]  /*01b0*/  VIADD R0, R7, 0x202 ;  /* 0x0000020207007836 */ /* 0x000fe20000000000 */
[----:B------:R-:W-:Y:S01]  /*01c0*/  ISETP.GE.AND P1, PT, R5, UR6, PT ;  /* 0x0000000605007c0c */ /* 0x000fe2000bf26270 */
[----:B------:R-:W2:Y:S01]  /*01d0*/  @!P6 LDG.E R9, desc[UR4][R2.64] ;  /* 0x000000040209e981 */ /* 0x000ea2000c1e1900 */
[----:B------:R-:W-:Y:S01]  /*01e0*/  ISETP.GE.AND P2, PT, R4, UR6, PT ;  /* 0x0000000604007c0c */ /* 0x000fe2000bf46270 */
[----:B------:R-:W-:Y:S01]  /*01f0*/  VIADD R5, R7, 0x203 ;  /* 0x0000020307057836 */ /* 0x000fe20000000000 */
[----:B------:R-:W-:Y:S01]  /*0200*/  ISETP.GE.AND P5, PT, R0, UR6, PT ;  /* 0x0000000600007c0c */ /* 0x000fe2000bfa6270 */
[----:B------:R-:W3:Y:S01]  /*0210*/  @!P0 LDG.E R11, desc[UR4][R2.64+0x8] ;  /* 0x00000804020b8981 */ /* 0x000ee2000c1e1900 */
[----:B------:R-:W-:-:S03]  /*0220*/  P2R R4, PR, RZ, 0x40 ;  /* 0x00000040ff047803 */ /* 0x000fc60000000000 */
[----:B------:R-:W4:Y:S04]  /*0230*/  @!P4 LDG.E R13, desc[UR4][R2.64+0x10] ;  /* 0x00001004020dc981 */ /* 0x000f28000c1e1900 */
[----:B------:R-:W3:Y:S04]  /*0240*/  @!P3 LDG.E R15, desc[UR4][R2.64+0x18] ;  /* 0x00001804020fb981 */ /* 0x000ee8000c1e1900 */
[----:B------:R-:W3:Y:S04]  /*0250*/  @!P2 LDG.E R17, desc[UR4][R2.64+0x1000] ;  /* 0x001000040211a981 */ /* 0x000ee8000c1e1900 */
[----:B------:R-:W3:Y:S04]  /*0260*/  @!P1 LDG.E R19, desc[UR4][R2.64+0x1008] ;  /* 0x0010080402139981 */ /* 0x000ee8000c1e1900 */
[----:B------:R-:W3:Y:S01]  /*0270*/  @!P5 LDG.E R21, desc[UR4][R2.64+0x1010] ;  /* 0x001010040215d981 */ /* 0x000ee2000c1e1900 */
[----:B------:R-:W-:-:S02]  /*0280*/  P2R R0, PR, RZ, 0x1 ;  /* 0x00000001ff007803 */ /* 0x000fc40000000000 */
[----:B------:R-:W-:Y:S02]  /*0290*/  ISETP.NE.AND P0, PT, R4, RZ, PT ;  /* 0x000000ff0400720c */ /* 0x000fe40003f05270 */
[----:B------:R-:W-:Y:S02]  /*02a0*/  ISETP.GE.AND P6, PT, R5, UR6, PT ;  /* 0x0000000605007c0c */ /* 0x000fe4000bfc6270 */
[----:B------:R-:W1:Y:S11]  /*02b0*/  LDC.64 R4, c[0x0][0x218] ;  /* 0x00008600ff047b82 */ /* 0x000e760000000a00 */
[----:B------:R0:W5:Y:S01]  /*02c0*/  @!P6 LDG.E R23, desc[UR4][R2.64+0x1018] ;  /* 0x001018040217e981 */ /* 0x000162000c1e1900 */
[----:B-1----:R-:W-:-:S05]  /*02d0*/  IMAD.WIDE R4, R7, 0x4, R4 ;  /* 0x0000000407047825 */ /* 0x002fca00078e0204 */
[----:B--2---:R0:W-:Y:S01]  /*02e0*/  @!P0 STG.E desc[UR4][R4.64], R9 ;  /* 0x0000000904008986 */ /* 0x0041e2000c101904 */
[----:B------:R-:W-:-:S03]  /*02f0*/  ISETP.NE.AND P0, PT, R0, RZ, PT ;  /* 0x000000ff0000720c */ /* 0x000fc60003f05270 */
[----:B----4-:R0:W-:Y:S04]  /*0300*/  @!P4 STG.E desc[UR4][R4.64+0x8], R13 ;  /* 0x0000080d0400c986 */ /* 0x0101e8000c101904 */
[----:B---3--:R0:W-:Y:S06]  /*0310*/  @!P3 STG.E desc[UR4][R4.64+0xc], R15 ;  /* 0x00000c0f0400b986 */ /* 0x0081ec000c101904 */
[----:B------:R0:W-:Y:S04]  /*0320*/  @!P0 STG.E desc[UR4][R4.64+0x4], R11 ;  /* 0x0000040b04008986 */ /* 0x0001e8000c101904 */
[----:B------:R0:W-:Y:S04]  /*0330*/  @!P2 STG.E desc[UR4][R4.64+0x800], R17 ;  /* 0x000800110400a986 */ /* 0x0001e8000c101904 */
[----:B------:R0:W-:Y:S04]  /*0340*/  @!P1 STG.E desc[UR4][R4.64+0x804], R19 ;  /* 0x0008041304009986 */ /* 0x0001e8000c101904 */
[----:B------:R0:W-:Y:S01]  /*0350*/  @!P5 STG.E desc[UR4][R4.64+0x808], R21 ;  /* 0x000808150400d986 */ /* 0x0001e2000c101904 */
[----:B------:R-:W-:Y:S05]  /*0360*/  @P6 EXIT ;  /* 0x000000000000694d */ /* 0x000fea0003800000 */
[----:B-----5:R-:W-:Y:S01]  /*0370*/  STG.E desc[UR4][R4.64+0x80c], R23 ;  /* 0x00080c1704007986 */ /* 0x020fe2000c101904 */
[----:B------:R-:W-:Y:S05]  /*0380*/  EXIT ;  /* 0x000000000000794d */ /* 0x000fea0003800000 */
.L_x_0:
[----:B------:R-:W-:-:S00]  /*0390*/  BRA `(.L_x_0) ;  /* 0xfffffffc00fc7947 */ /* 0x000fc0000383ffff */
[----:B------:R-:W-:-:S00]  /*03a0*/  NOP ;  /* 0x0000000000007918 */ /* 0x000fc00000000000 */
        /* <DEDUP_REMOVED lines=13> */
.L_x_1:


//--------------------- .nv.constant0.triton_     --------------------------
	.section	.nv.constant0.triton_,"a",@progbits
	.sectionflags	@""
	.align	4
.nv.constant0.triton_:
	.zero		548
